//
// Generated by NVIDIA NVVM Compiler
//
// Compiler Build ID: CL-36424714
// Cuda compilation tools, release 13.0, V13.0.88
// Based on NVVM 20.0.0
//

.version 9.0
.target sm_100
.address_size 64

	// .globl	_Z7rdce_ilPiS_j

.visible .entry _Z7rdce_ilPiS_j(
	.param .u64 .ptr .align 1 _Z7rdce_ilPiS_j_param_0,
	.param .u64 .ptr .align 1 _Z7rdce_ilPiS_j_param_1,
	.param .u32 _Z7rdce_ilPiS_j_param_2
)
{
	.reg .pred 	%p<6>;
	.reg .b32 	%r<14>;
	.reg .b64 	%rd<13>;

	ld.param.u64 	%rd4, [_Z7rdce_ilPiS_j_param_0];
	ld.param.u64 	%rd3, [_Z7rdce_ilPiS_j_param_1];
	ld.param.u32 	%r6, [_Z7rdce_ilPiS_j_param_2];
	cvta.to.global.u64 	%rd5, %rd4;
	mov.u32 	%r1, %tid.x;
	mov.u32 	%r2, %ctaid.x;
	mov.u32 	%r13, %ntid.x;
	mul.lo.s32 	%r7, %r2, %r13;
	add.s32 	%r8, %r7, %r1;
	mul.wide.u32 	%rd6, %r7, 4;
	add.s64 	%rd1, %rd5, %rd6;
	setp.ge.u32 	%p1, %r8, %r6;
	@%p1 bra 	$L__BB0_8;
	setp.lt.u32 	%p2, %r13, 2;
	@%p2 bra 	$L__BB0_6;
	mul.wide.u32 	%rd7, %r1, 4;
	add.s64 	%rd2, %rd1, %rd7;
$L__BB0_3:
	shr.u32 	%r5, %r13, 1;
	setp.ge.u32 	%p3, %r1, %r5;
	@%p3 bra 	$L__BB0_5;
	mul.wide.u32 	%rd8, %r5, 4;
	add.s64 	%rd9, %rd2, %rd8;
	ld.global.u32 	%r9, [%rd9];
	ld.global.u32 	%r10, [%rd2];
	add.s32 	%r11, %r10, %r9;
	st.global.u32 	[%rd2], %r11;
$L__BB0_5:
	bar.sync 	0;
	setp.gt.u32 	%p4, %r13, 3;
	mov.u32 	%r13, %r5;
	@%p4 bra 	$L__BB0_3;
$L__BB0_6:
	setp.ne.s32 	%p5, %r1, 0;
	@%p5 bra 	$L__BB0_8;
	ld.global.u32 	%r12, [%rd1];
	cvta.to.global.u64 	%rd10, %rd3;
	mul.wide.u32 	%rd11, %r2, 4;
	add.s64 	%rd12, %rd10, %rd11;
	st.global.u32 	[%rd12], %r12;
$L__BB0_8:
	ret;

}
	// .globl	_Z9rdce_ur_2PiS_j
.visible .entry _Z9rdce_ur_2PiS_j(
	.param .u64 .ptr .align 1 _Z9rdce_ur_2PiS_j_param_0,
	.param .u64 .ptr .align 1 _Z9rdce_ur_2PiS_j_param_1,
	.param .u32 _Z9rdce_ur_2PiS_j_param_2
)
{
	.reg .pred 	%p<6>;
	.reg .b32 	%r<19>;
	.reg .b64 	%rd<18>;

	ld.param.u64 	%rd6, [_Z9rdce_ur_2PiS_j_param_0];
	ld.param.u64 	%rd5, [_Z9rdce_ur_2PiS_j_param_1];
	ld.param.u32 	%r8, [_Z9rdce_ur_2PiS_j_param_2];
	cvta.to.global.u64 	%rd1, %rd6;
	mov.u32 	%r1, %tid.x;
	mov.u32 	%r2, %ctaid.x;
	mov.u32 	%r18, %ntid.x;
	mul.lo.s32 	%r9, %r18, %r2;
	shl.b32 	%r10, %r9, 1;
	add.s32 	%r4, %r10, %r1;
	cvt.u64.u32 	%rd2, %r10;
	add.s32 	%r5, %r4, %r18;
	setp.ge.u32 	%p1, %r5, %r8;
	@%p1 bra 	$L__BB1_2;
	mul.wide.u32 	%rd7, %r5, 4;
	add.s64 	%rd8, %rd1, %rd7;
	ld.global.u32 	%r11, [%rd8];
	mul.wide.u32 	%rd9, %r4, 4;
	add.s64 	%rd10, %rd1, %rd9;
	ld.global.u32 	%r12, [%rd10];
	add.s32 	%r13, %r12, %r11;
	st.global.u32 	[%rd10], %r13;
$L__BB1_2:
	shl.b64 	%rd11, %rd2, 2;
	add.s64 	%rd3, %rd1, %rd11;
	bar.sync 	0;
	setp.lt.u32 	%p2, %r18, 2;
	@%p2 bra 	$L__BB1_7;
	mul.wide.u32 	%rd12, %r1, 4;
	add.s64 	%rd4, %rd3, %rd12;
$L__BB1_4:
	shr.u32 	%r7, %r18, 1;
	setp.ge.u32 	%p3, %r1, %r7;
	@%p3 bra 	$L__BB1_6;
	mul.wide.u32 	%rd13, %r7, 4;
	add.s64 	%rd14, %rd4, %rd13;
	ld.global.u32 	%r14, [%rd14];
	ld.global.u32 	%r15, [%rd4];
	add.s32 	%r16, %r15, %r14;
	st.global.u32 	[%rd4], %r16;
$L__BB1_6:
	bar.sync 	0;
	setp.gt.u32 	%p4, %r18, 3;
	mov.u32 	%r18, %r7;
	@%p4 bra 	$L__BB1_4;
$L__BB1_7:
	setp.ne.s32 	%p5, %r1, 0;
	@%p5 bra 	$L__BB1_9;
	ld.global.u32 	%r17, [%rd3];
	cvta.to.global.u64 	%rd15, %rd5;
	mul.wide.u32 	%rd16, %r2, 4;
	add.s64 	%rd17, %rd15, %rd16;
	st.global.u32 	[%rd17], %r17;
$L__BB1_9:
	ret;

}
	// .globl	_Z9rdce_ur_4PiS_j
.visible .entry _Z9rdce_ur_4PiS_j(
	.param .u64 .ptr .align 1 _Z9rdce_ur_4PiS_j_param_0,
	.param .u64 .ptr .align 1 _Z9rdce_ur_4PiS_j_param_1,
	.param .u32 _Z9rdce_ur_4PiS_j_param_2
)
{
	.reg .pred 	%p<6>;
	.reg .b32 	%r<26>;
	.reg .b64 	%rd<22>;

	ld.param.u64 	%rd6, [_Z9rdce_ur_4PiS_j_param_0];
	ld.param.u64 	%rd5, [_Z9rdce_ur_4PiS_j_param_1];
	ld.param.u32 	%r8, [_Z9rdce_ur_4PiS_j_param_2];
	cvta.to.global.u64 	%rd1, %rd6;
	mov.u32 	%r1, %tid.x;
	mov.u32 	%r2, %ctaid.x;
	mov.u32 	%r25, %ntid.x;
	mul.lo.s32 	%r9, %r25, %r2;
	shl.b32 	%r10, %r9, 2;
	add.s32 	%r4, %r10, %r1;
	cvt.u64.u32 	%rd2, %r10;
	mad.lo.s32 	%r5, %r25, 3, %r4;
	setp.ge.u32 	%p1, %r5, %r8;
	@%p1 bra 	$L__BB2_2;
	mul.wide.u32 	%rd7, %r4, 4;
	add.s64 	%rd8, %rd1, %rd7;
	ld.global.u32 	%r11, [%rd8];
	shl.b32 	%r12, %r25, 1;
	sub.s32 	%r13, %r5, %r12;
	mul.wide.u32 	%rd9, %r13, 4;
	add.s64 	%rd10, %rd1, %rd9;
	ld.global.u32 	%r14, [%rd10];
	add.s32 	%r15, %r13, %r25;
	mul.wide.u32 	%rd11, %r15, 4;
	add.s64 	%rd12, %rd1, %rd11;
	ld.global.u32 	%r16, [%rd12];
	mul.wide.u32 	%rd13, %r5, 4;
	add.s64 	%rd14, %rd1, %rd13;
	ld.global.u32 	%r17, [%rd14];
	add.s32 	%r18, %r14, %r11;
	add.s32 	%r19, %r18, %r16;
	add.s32 	%r20, %r19, %r17;
	st.global.u32 	[%rd8], %r20;
$L__BB2_2:
	shl.b64 	%rd15, %rd2, 2;
	add.s64 	%rd3, %rd1, %rd15;
	bar.sync 	0;
	setp.lt.u32 	%p2, %r25, 2;
	@%p2 bra 	$L__BB2_7;
	mul.wide.u32 	%rd16, %r1, 4;
	add.s64 	%rd4, %rd3, %rd16;
$L__BB2_4:
	shr.u32 	%r7, %r25, 1;
	setp.ge.u32 	%p3, %r1, %r7;
	@%p3 bra 	$L__BB2_6;
	mul.wide.u32 	%rd17, %r7, 4;
	add.s64 	%rd18, %rd4, %rd17;
	ld.global.u32 	%r21, [%rd18];
	ld.global.u32 	%r22, [%rd4];
	add.s32 	%r23, %r22, %r21;
	st.global.u32 	[%rd4], %r23;
$L__BB2_6:
	bar.sync 	0;
	setp.gt.u32 	%p4, %r25, 3;
	mov.u32 	%r25, %r7;
	@%p4 bra 	$L__BB2_4;
$L__BB2_7:
	setp.ne.s32 	%p5, %r1, 0;
	@%p5 bra 	$L__BB2_9;
	ld.global.u32 	%r24, [%rd3];
	cvta.to.global.u64 	%rd19, %rd5;
	mul.wide.u32 	%rd20, %r2, 4;
	add.s64 	%rd21, %rd19, %rd20;
	st.global.u32 	[%rd21], %r24;
$L__BB2_9:
	ret;

}
	// .globl	_Z12rdce_ur_wp_8PiS_j
.visible .entry _Z12rdce_ur_wp_8PiS_j(
	.param .u64 .ptr .align 1 _Z12rdce_ur_wp_8PiS_j_param_0,
	.param .u64 .ptr .align 1 _Z12rdce_ur_wp_8PiS_j_param_1,
	.param .u32 _Z12rdce_ur_wp_8PiS_j_param_2
)
{
	.reg .pred 	%p<7>;
	.reg .b32 	%r<55>;
	.reg .b64 	%rd<30>;

	ld.param.u64 	%rd6, [_Z12rdce_ur_wp_8PiS_j_param_0];
	ld.param.u64 	%rd5, [_Z12rdce_ur_wp_8PiS_j_param_1];
	ld.param.u32 	%r8, [_Z12rdce_ur_wp_8PiS_j_param_2];
	cvta.to.global.u64 	%rd1, %rd6;
	mov.u32 	%r1, %tid.x;
	mov.u32 	%r2, %ctaid.x;
	mov.u32 	%r54, %ntid.x;
	mul.lo.s32 	%r9, %r54, %r2;
	shl.b32 	%r10, %r9, 3;
	add.s32 	%r4, %r10, %r1;
	cvt.u64.u32 	%rd2, %r10;
	mad.lo.s32 	%r5, %r54, 7, %r4;
	setp.ge.u32 	%p1, %r5, %r8;
	@%p1 bra 	$L__BB3_2;
	mul.wide.u32 	%rd7, %r4, 4;
	add.s64 	%rd8, %rd1, %rd7;
	ld.global.u32 	%r11, [%rd8];
	mad.lo.s32 	%r12, %r54, -6, %r5;
	mul.wide.u32 	%rd9, %r12, 4;
	add.s64 	%rd10, %rd1, %rd9;
	ld.global.u32 	%r13, [%rd10];
	add.s32 	%r14, %r12, %r54;
	mul.wide.u32 	%rd11, %r14, 4;
	add.s64 	%rd12, %rd1, %rd11;
	ld.global.u32 	%r15, [%rd12];
	add.s32 	%r16, %r14, %r54;
	mul.wide.u32 	%rd13, %r16, 4;
	add.s64 	%rd14, %rd1, %rd13;
	ld.global.u32 	%r17, [%rd14];
	add.s32 	%r18, %r16, %r54;
	mul.wide.u32 	%rd15, %r18, 4;
	add.s64 	%rd16, %rd1, %rd15;
	ld.global.u32 	%r19, [%rd16];
	add.s32 	%r20, %r18, %r54;
	mul.wide.u32 	%rd17, %r20, 4;
	add.s64 	%rd18, %rd1, %rd17;
	ld.global.u32 	%r21, [%rd18];
	add.s32 	%r22, %r20, %r54;
	mul.wide.u32 	%rd19, %r22, 4;
	add.s64 	%rd20, %rd1, %rd19;
	ld.global.u32 	%r23, [%rd20];
	mul.wide.u32 	%rd21, %r5, 4;
	add.s64 	%rd22, %rd1, %rd21;
	ld.global.u32 	%r24, [%rd22];
	add.s32 	%r25, %r13, %r11;
	add.s32 	%r26, %r25, %r15;
	add.s32 	%r27, %r26, %r17;
	add.s32 	%r28, %r27, %r19;
	add.s32 	%r29, %r28, %r21;
	add.s32 	%r30, %r29, %r23;
	add.s32 	%r31, %r30, %r24;
	st.global.u32 	[%rd8], %r31;
$L__BB3_2:
	shl.b64 	%rd23, %rd2, 2;
	add.s64 	%rd3, %rd1, %rd23;
	bar.sync 	0;
	setp.lt.u32 	%p2, %r54, 66;
	mul.wide.u32 	%rd24, %r1, 4;
	add.s64 	%rd4, %rd3, %rd24;
	@%p2 bra 	$L__BB3_6;
$L__BB3_3:
	shr.u32 	%r7, %r54, 1;
	setp.ge.u32 	%p3, %r1, %r7;
	@%p3 bra 	$L__BB3_5;
	mul.wide.u32 	%rd25, %r7, 4;
	add.s64 	%rd26, %rd4, %rd25;
	ld.global.u32 	%r32, [%rd26];
	ld.global.u32 	%r33, [%rd4];
	add.s32 	%r34, %r33, %r32;
	st.global.u32 	[%rd4], %r34;
$L__BB3_5:
	bar.sync 	0;
	setp.gt.u32 	%p4, %r54, 131;
	mov.u32 	%r54, %r7;
	@%p4 bra 	$L__BB3_3;
$L__BB3_6:
	setp.gt.u32 	%p5, %r1, 31;
	@%p5 bra 	$L__BB3_9;
	ld.volatile.global.u32 	%r35, [%rd4+128];
	ld.volatile.global.u32 	%r36, [%rd4];
	add.s32 	%r37, %r36, %r35;
	st.volatile.global.u32 	[%rd4], %r37;
	ld.volatile.global.u32 	%r38, [%rd4+64];
	ld.volatile.global.u32 	%r39, [%rd4];
	add.s32 	%r40, %r39, %r38;
	st.volatile.global.u32 	[%rd4], %r40;
	ld.volatile.global.u32 	%r41, [%rd4+32];
	ld.volatile.global.u32 	%r42, [%rd4];
	add.s32 	%r43, %r42, %r41;
	st.volatile.global.u32 	[%rd4], %r43;
	ld.volatile.global.u32 	%r44, [%rd4+16];
	ld.volatile.global.u32 	%r45, [%rd4];
	add.s32 	%r46, %r45, %r44;
	st.volatile.global.u32 	[%rd4], %r46;
	ld.volatile.global.u32 	%r47, [%rd4+8];
	ld.volatile.global.u32 	%r48, [%rd4];
	add.s32 	%r49, %r48, %r47;
	st.volatile.global.u32 	[%rd4], %r49;
	ld.volatile.global.u32 	%r50, [%rd4+4];
	ld.volatile.global.u32 	%r51, [%rd4];
	add.s32 	%r52, %r51, %r50;
	st.volatile.global.u32 	[%rd4], %r52;
	setp.ne.s32 	%p6, %r1, 0;
	@%p6 bra 	$L__BB3_9;
	ld.global.u32 	%r53, [%rd3];
	cvta.to.global.u64 	%rd27, %rd5;
	mul.wide.u32 	%rd28, %r2, 4;
	add.s64 	%rd29, %rd27, %rd28;
	st.global.u32 	[%rd29], %r53;
$L__BB3_9:
	ret;

}


// ===== COMPILED SASS (sm_100) =====

	.target	sm_100

	.elftype	@"ET_EXEC"


//--------------------- .note.nv.tkinfo           --------------------------
	.section	.note.nv.tkinfo,"",@"SHT_NOTE"
	.sectionflags	@"SHF_NOTE_NV_TKINFO"
	.tkinfo
        /*0018*/ 	.word	0x00000002
        /*0030*/ 	.string	""
        /*0030*/ 	.string	"ptxas"
        /*0030*/ 	.string	"Cuda compilation tools, release 13.0, V13.0.88"
        /*0030*/ 	.string	"Build cuda_13.0.r13.0/compiler.36424714_0"
        /*0030*/ 	.string	"-arch sm_100 -m 64 "



//--------------------- .note.nv.cuinfo           --------------------------
	.section	.note.nv.cuinfo,"",@"SHT_NOTE"
	.sectionflags	@"SHF_NOTE_NV_CUINFO"
        /*0018*/ 	.short	0x0002
        /*001a*/ 	.short	0x0064
        /*001c*/ 	.short	0x0082
	.zero		2


//--------------------- .nv.info                  --------------------------
	.section	.nv.info,"",@"SHT_CUDA_INFO"
	.align	4


	//----- nvinfo : EIATTR_REGCOUNT
	.align		4
        /*0000*/ 	.byte	0x04, 0x2f
        /*0002*/ 	.short	(.L_1 - .L_0)
	.align		4
.L_0:
        /*0004*/ 	.word	index@(_Z7rdce_ilPiS_j)
        /*0008*/ 	.word	0x00000010


	//----- nvinfo : EIATTR_FRAME_SIZE
	.align		4
.L_1:
        /*000c*/ 	.byte	0x04, 0x11
        /*000e*/ 	.short	(.L_3 - .L_2)
	.align		4
.L_2:
        /*0010*/ 	.word	index@(_Z7rdce_ilPiS_j)
        /*0014*/ 	.word	0x00000000


	//----- nvinfo : EIATTR_REGCOUNT
	.align		4
.L_3:
        /*0018*/ 	.byte	0x04, 0x2f
        /*001a*/ 	.short	(.L_5 - .L_4)
	.align		4
.L_4:
        /*001c*/ 	.word	index@(_Z9rdce_ur_2PiS_j)
        /*0020*/ 	.word	0x00000010


	//----- nvinfo : EIATTR_FRAME_SIZE
	.align		4
.L_5:
        /*0024*/ 	.byte	0x04, 0x11
        /*0026*/ 	.short	(.L_7 - .L_6)
	.align		4
.L_6:
        /*0028*/ 	.word	index@(_Z9rdce_ur_2PiS_j)
        /*002c*/ 	.word	0x00000000


	//----- nvinfo : EIATTR_REGCOUNT
	.align		4
.L_7:
        /*0030*/ 	.byte	0x04, 0x2f
        /*0032*/ 	.short	(.L_9 - .L_8)
	.align		4
.L_8:
        /*0034*/ 	.word	index@(_Z9rdce_ur_4PiS_j)
        /*0038*/ 	.word	0x00000014


	//----- nvinfo : EIATTR_FRAME_SIZE
	.align		4
.L_9:
        /*003c*/ 	.byte	0x04, 0x11
        /*003e*/ 	.short	(.L_11 - .L_10)
	.align		4
.L_10:
        /*0040*/ 	.word	index@(_Z9rdce_ur_4PiS_j)
        /*0044*/ 	.word	0x00000000


	//----- nvinfo : EIATTR_REGCOUNT
	.align		4
.L_11:
        /*0048*/ 	.byte	0x04, 0x2f
        /*004a*/ 	.short	(.L_13 - .L_12)
	.align		4
.L_12:
        /*004c*/ 	.word	index@(_Z12rdce_ur_wp_8PiS_j)
        /*0050*/ 	.word	0x0000001c


	//----- nvinfo : EIATTR_FRAME_SIZE
	.align		4
.L_13:
        /*0054*/ 	.byte	0x04, 0x11
        /*0056*/ 	.short	(.L_15 - .L_14)
	.align		4
.L_14:
        /*0058*/ 	.word	index@(_Z12rdce_ur_wp_8PiS_j)
        /*005c*/ 	.word	0x00000000


	//----- nvinfo : EIATTR_MIN_STACK_SIZE
	.align		4
.L_15:
        /*0060*/ 	.byte	0x04, 0x12
        /*0062*/ 	.short	(.L_17 - .L_16)
	.align		4
.L_16:
        /*0064*/ 	.word	index@(_Z12rdce_ur_wp_8PiS_j)
        /*0068*/ 	.word	0x00000000


	//----- nvinfo : EIATTR_MIN_STACK_SIZE
	.align		4
.L_17:
        /*006c*/ 	.byte	0x04, 0x12
        /*006e*/ 	.short	(.L_19 - .L_18)
	.align		4
.L_18:
        /*0070*/ 	.word	index@(_Z9rdce_ur_4PiS_j)
        /*0074*/ 	.word	0x00000000


	//----- nvinfo : EIATTR_MIN_STACK_SIZE
	.align		4
.L_19:
        /*0078*/ 	.byte	0x04, 0x12
        /*007a*/ 	.short	(.L_21 - .L_20)
	.align		4
.L_20:
        /*007c*/ 	.word	index@(_Z9rdce_ur_2PiS_j)
        /*0080*/ 	.word	0x00000000


	//----- nvinfo : EIATTR_MIN_STACK_SIZE
	.align		4
.L_21:
        /*0084*/ 	.byte	0x04, 0x12
        /*0086*/ 	.short	(.L_23 - .L_22)
	.align		4
.L_22:
        /*0088*/ 	.word	index@(_Z7rdce_ilPiS_j)
        /*008c*/ 	.word	0x00000000
.L_23:


//--------------------- .nv.compat                --------------------------
	.section	.nv.compat,"",@"SHT_CUDA_COMPAT_INFO"
	.align	4
        /*0000*/ 	.byte	0x02, 0x09, 0x00, 0x00, 0x02, 0x02, 0x01, 0x00, 0x02, 0x05, 0x05, 0x00, 0x03, 0x07, 0x01, 0x01
        /*0010*/ 	.byte	0x02, 0x03, 0x00, 0x00, 0x02, 0x06, 0x01, 0x00, 0x04, 0x0b, 0x08, 0x00, 0x09, 0x00, 0x00, 0x00
        /*0020*/ 	.byte	0x00, 0x00, 0x00, 0x00


//--------------------- .nv.info._Z12rdce_ur_wp_8PiS_j --------------------------
	.section	.nv.info._Z12rdce_ur_wp_8PiS_j,"",@"SHT_CUDA_INFO"
	.sectionflags	@""
	.align	4


	//----- nvinfo : EIATTR_CUDA_API_VERSION
	.align		4
        /*0000*/ 	.byte	0x04, 0x37
        /*0002*/ 	.short	(.L_25 - .L_24)
.L_24:
        /*0004*/ 	.word	0x00000082


	//----- nvinfo : EIATTR_KPARAM_INFO
	.align		4
.L_25:
        /*0008*/ 	.byte	0x04, 0x17
        /*000a*/ 	.short	(.L_27 - .L_26)
.L_26:
        /*000c*/ 	.word	0x00000000
        /*0010*/ 	.short	0x0002
        /*0012*/ 	.short	0x0010
        /*0014*/ 	.byte	0x00, 0xf0, 0x11, 0x00


	//----- nvinfo : EIATTR_KPARAM_INFO
	.align		4
.L_27:
        /*0018*/ 	.byte	0x04, 0x17
        /*001a*/ 	.short	(.L_29 - .L_28)
.L_28:
        /*001c*/ 	.word	0x00000000
        /*0020*/ 	.short	0x0001
        /*0022*/ 	.short	0x0008
        /*0024*/ 	.byte	0x00, 0xf5, 0x21, 0x00


	//----- nvinfo : EIATTR_KPARAM_INFO
	.align		4
.L_29:
        /*0028*/ 	.byte	0x04, 0x17
        /*002a*/ 	.short	(.L_31 - .L_30)
.L_30:
        /*002c*/ 	.word	0x00000000
        /*0030*/ 	.short	0x0000
        /*0032*/ 	.short	0x0000
        /*0034*/ 	.byte	0x00, 0xf5, 0x21, 0x00


	//----- nvinfo : EIATTR_SPARSE_MMA_MASK
	.align		4
.L_31:
        /*0038*/ 	.byte	0x03, 0x50
        /*003a*/ 	.short	0x0000


	//----- nvinfo : EIATTR_MAXREG_COUNT
	.align		4
        /*003c*/ 	.byte	0x03, 0x1b
        /*003e*/ 	.short	0x00ff


	//----- nvinfo : EIATTR_NUM_BARRIERS
	.align		4
        /*0040*/ 	.byte	0x02, 0x4c
        /*0042*/ 	.byte	0x01
	.zero		1


	//----- nvinfo : EIATTR_MERCURY_ISA_VERSION
	.align		4
        /*0044*/ 	.byte	0x03, 0x5f
        /*0046*/ 	.short	0x0101


	//----- nvinfo : EIATTR_VRC_CTA_INIT_COUNT
	.align		4
        /*0048*/ 	.byte	0x02, 0x4a
	.zero		1
	.zero		1


	//----- nvinfo : EIATTR_EXIT_INSTR_OFFSETS
	.align		4
        /*004c*/ 	.byte	0x04, 0x1c
        /*004e*/ 	.short	(.L_33 - .L_32)


	//   ....[0]....
.L_32:
        /*0050*/ 	.word	0x00000400


	//   ....[1]....
        /*0054*/ 	.word	0x000005a0


	//   ....[2]....
        /*0058*/ 	.word	0x000005f0


	//----- nvinfo : EIATTR_CRS_STACK_SIZE
	.align		4
.L_33:
        /*005c*/ 	.byte	0x04, 0x1e
        /*005e*/ 	.short	(.L_35 - .L_34)
.L_34:
        /*0060*/ 	.word	0x00000000


	//----- nvinfo : EIATTR_CBANK_PARAM_SIZE
	.align		4
.L_35:
        /*0064*/ 	.byte	0x03, 0x19
        /*0066*/ 	.short	0x0014


	//----- nvinfo : EIATTR_PARAM_CBANK
	.align		4
        /*0068*/ 	.byte	0x04, 0x0a
        /*006a*/ 	.short	(.L_37 - .L_36)
	.align		4
.L_36:
        /*006c*/ 	.word	index@(.nv.constant0._Z12rdce_ur_wp_8PiS_j)
        /*0070*/ 	.short	0x0380
        /*0072*/ 	.short	0x0014


	//----- nvinfo : EIATTR_SW_WAR
	.align		4
.L_37:
        /*0074*/ 	.byte	0x04, 0x36
        /*0076*/ 	.short	(.L_39 - .L_38)
.L_38:
        /*0078*/ 	.word	0x00000008
.L_39:


//--------------------- .nv.info._Z9rdce_ur_4PiS_j --------------------------
	.section	.nv.info._Z9rdce_ur_4PiS_j,"",@"SHT_CUDA_INFO"
	.sectionflags	@""
	.align	4


	//----- nvinfo : EIATTR_CUDA_API_VERSION
	.align		4
        /*0000*/ 	.byte	0x04, 0x37
        /*0002*/ 	.short	(.L_41 - .L_40)
.L_40:
        /*0004*/ 	.word	0x00000082


	//----- nvinfo : EIATTR_KPARAM_INFO
	.align		4
.L_41:
        /*0008*/ 	.byte	0x04, 0x17
        /*000a*/ 	.short	(.L_43 - .L_42)
.L_42:
        /*000c*/ 	.word	0x00000000
        /*0010*/ 	.short	0x0002
        /*0012*/ 	.short	0x0010
        /*0014*/ 	.byte	0x00, 0xf0, 0x11, 0x00


	//----- nvinfo : EIATTR_KPARAM_INFO
	.align		4
.L_43:
        /*0018*/ 	.byte	0x04, 0x17
        /*001a*/ 	.short	(.L_45 - .L_44)
.L_44:
        /*001c*/ 	.word	0x00000000
        /*0020*/ 	.short	0x0001
        /*0022*/ 	.short	0x0008
        /*0024*/ 	.byte	0x00, 0xf5, 0x21, 0x00


	//----- nvinfo : EIATTR_KPARAM_INFO
	.align		4
.L_45:
        /*0028*/ 	.byte	0x04, 0x17
        /*002a*/ 	.short	(.L_47 - .L_46)
.L_46:
        /*002c*/ 	.word	0x00000000
        /*0030*/ 	.short	0x0000
        /*0032*/ 	.short	0x0000
        /*0034*/ 	.byte	0x00, 0xf5, 0x21, 0x00


	//----- nvinfo : EIATTR_SPARSE_MMA_MASK
	.align		4
.L_47:
        /*0038*/ 	.byte	0x03, 0x50
        /*003a*/ 	.short	0x0000


	//----- nvinfo : EIATTR_MAXREG_COUNT
	.align		4
        /*003c*/ 	.byte	0x03, 0x1b
        /*003e*/ 	.short	0x00ff


	//----- nvinfo : EIATTR_NUM_BARRIERS
	.align		4
        /*0040*/ 	.byte	0x02, 0x4c
        /*0042*/ 	.byte	0x01
	.zero		1


	//----- nvinfo : EIATTR_MERCURY_ISA_VERSION
	.align		4
        /*0044*/ 	.byte	0x03, 0x5f
        /*0046*/ 	.short	0x0101


	//----- nvinfo : EIATTR_VRC_CTA_INIT_COUNT
	.align		4
        /*0048*/ 	.byte	0x02, 0x4a
	.zero		1
	.zero		1


	//----- nvinfo : EIATTR_EXIT_INSTR_OFFSETS
	.align		4
        /*004c*/ 	.byte	0x04, 0x1c
        /*004e*/ 	.short	(.L_49 - .L_48)


	//   ....[0]....
.L_48:
        /*0050*/ 	.word	0x000002f0


	//   ....[1]....
        /*0054*/ 	.word	0x00000340


	//----- nvinfo : EIATTR_CRS_STACK_SIZE
	.align		4
.L_49:
        /*0058*/ 	.byte	0x04, 0x1e
        /*005a*/ 	.short	(.L_51 - .L_50)
.L_50:
        /*005c*/ 	.word	0x00000000


	//----- nvinfo : EIATTR_CBANK_PARAM_SIZE
	.align		4
.L_51:
        /*0060*/ 	.byte	0x03, 0x19
        /*0062*/ 	.short	0x0014


	//----- nvinfo : EIATTR_PARAM_CBANK
	.align		4
        /*0064*/ 	.byte	0x04, 0x0a
        /*0066*/ 	.short	(.L_53 - .L_52)
	.align		4
.L_52:
        /*0068*/ 	.word	index@(.nv.constant0._Z9rdce_ur_4PiS_j)
        /*006c*/ 	.short	0x0380
        /*006e*/ 	.short	0x0014


	//----- nvinfo : EIATTR_SW_WAR
	.align		4
.L_53:
        /*0070*/ 	.byte	0x04, 0x36
        /*0072*/ 	.short	(.L_55 - .L_54)
.L_54:
        /*0074*/ 	.word	0x00000008
.L_55:


//--------------------- .nv.info._Z9rdce_ur_2PiS_j --------------------------
	.section	.nv.info._Z9rdce_ur_2PiS_j,"",@"SHT_CUDA_INFO"
	.sectionflags	@""
	.align	4


	//----- nvinfo : EIATTR_CUDA_API_VERSION
	.align		4
        /*0000*/ 	.byte	0x04, 0x37
        /*0002*/ 	.short	(.L_57 - .L_56)
.L_56:
        /*0004*/ 	.word	0x00000082


	//----- nvinfo : EIATTR_KPARAM_INFO
	.align		4
.L_57:
        /*0008*/ 	.byte	0x04, 0x17
        /*000a*/ 	.short	(.L_59 - .L_58)
.L_58:
        /*000c*/ 	.word	0x00000000
        /*0010*/ 	.short	0x0002
        /*0012*/ 	.short	0x0010
        /*0014*/ 	.byte	0x00, 0xf0, 0x11, 0x00


	//----- nvinfo : EIATTR_KPARAM_INFO
	.align		4
.L_59:
        /*0018*/ 	.byte	0x04, 0x17
        /*001a*/ 	.short	(.L_61 - .L_60)
.L_60:
        /*001c*/ 	.word	0x00000000
        /*0020*/ 	.short	0x0001
        /*0022*/ 	.short	0x0008
        /*0024*/ 	.byte	0x00, 0xf5, 0x21, 0x00


	//----- nvinfo : EIATTR_KPARAM_INFO
	.align		4
.L_61:
        /*0028*/ 	.byte	0x04, 0x17
        /*002a*/ 	.short	(.L_63 - .L_62)
.L_62:
        /*002c*/ 	.word	0x00000000
        /*0030*/ 	.short	0x0000
        /*0032*/ 	.short	0x0000
        /*0034*/ 	.byte	0x00, 0xf5, 0x21, 0x00


	//----- nvinfo : EIATTR_SPARSE_MMA_MASK
	.align		4
.L_63:
        /*0038*/ 	.byte	0x03, 0x50
        /*003a*/ 	.short	0x0000


	//----- nvinfo : EIATTR_MAXREG_COUNT
	.align		4
        /*003c*/ 	.byte	0x03, 0x1b
        /*003e*/ 	.short	0x00ff


	//----- nvinfo : EIATTR_NUM_BARRIERS
	.align		4
        /*0040*/ 	.byte	0x02, 0x4c
        /*0042*/ 	.byte	0x01
	.zero		1


	//----- nvinfo : EIATTR_MERCURY_ISA_VERSION
	.align		4
        /*0044*/ 	.byte	0x03, 0x5f
        /*0046*/ 	.short	0x0101


	//----- nvinfo : EIATTR_VRC_CTA_INIT_COUNT
	.align		4
        /*0048*/ 	.byte	0x02, 0x4a
	.zero		1
	.zero		1


	//----- nvinfo : EIATTR_EXIT_INSTR_OFFSETS
	.align		4
        /*004c*/ 	.byte	0x04, 0x1c
        /*004e*/ 	.short	(.L_65 - .L_64)


	//   ....[0]....
.L_64:
        /*0050*/ 	.word	0x00000290


	//   ....[1]....
        /*0054*/ 	.word	0x000002e0


	//----- nvinfo : EIATTR_CRS_STACK_SIZE
	.align		4
.L_65:
        /*0058*/ 	.byte	0x04, 0x1e
        /*005a*/ 	.short	(.L_67 - .L_66)
.L_66:
        /*005c*/ 	.word	0x00000000


	//----- nvinfo : EIATTR_CBANK_PARAM_SIZE
	.align		4
.L_67:
        /*0060*/ 	.byte	0x03, 0x19
        /*0062*/ 	.short	0x0014


	//----- nvinfo : EIATTR_PARAM_CBANK
	.align		4
        /*0064*/ 	.byte	0x04, 0x0a
        /*0066*/ 	.short	(.L_69 - .L_68)
	.align		4
.L_68:
        /*0068*/ 	.word	index@(.nv.constant0._Z9rdce_ur_2PiS_j)
        /*006c*/ 	.short	0x0380
        /*006e*/ 	.short	0x0014


	//----- nvinfo : EIATTR_SW_WAR
	.align		4
.L_69:
        /*0070*/ 	.byte	0x04, 0x36
        /*0072*/ 	.short	(.L_71 - .L_70)
.L_70:
        /*0074*/ 	.word	0x00000008
.L_71:


//--------------------- .nv.info._Z7rdce_ilPiS_j  --------------------------
	.section	.nv.info._Z7rdce_ilPiS_j,"",@"SHT_CUDA_INFO"
	.sectionflags	@""
	.align	4


	//----- nvinfo : EIATTR_CUDA_API_VERSION
	.align		4
        /*0000*/ 	.byte	0x04, 0x37
        /*0002*/ 	.short	(.L_73 - .L_72)
.L_72:
        /*0004*/ 	.word	0x00000082


	//----- nvinfo : EIATTR_KPARAM_INFO
	.align		4
.L_73:
        /*0008*/ 	.byte	0x04, 0x17
        /*000a*/ 	.short	(.L_75 - .L_74)
.L_74:
        /*000c*/ 	.word	0x00000000
        /*0010*/ 	.short	0x0002
        /*0012*/ 	.short	0x0010
        /*0014*/ 	.byte	0x00, 0xf0, 0x11, 0x00


	//----- nvinfo : EIATTR_KPARAM_INFO
	.align		4
.L_75:
        /*0018*/ 	.byte	0x04, 0x17
        /*001a*/ 	.short	(.L_77 - .L_76)
.L_76:
        /*001c*/ 	.word	0x00000000
        /*0020*/ 	.short	0x0001
        /*0022*/ 	.short	0x0008
        /*0024*/ 	.byte	0x00, 0xf5, 0x21, 0x00


	//----- nvinfo : EIATTR_KPARAM_INFO
	.align		4
.L_77:
        /*0028*/ 	.byte	0x04, 0x17
        /*002a*/ 	.short	(.L_79 - .L_78)
.L_78:
        /*002c*/ 	.word	0x00000000
        /*0030*/ 	.short	0x0000
        /*0032*/ 	.short	0x0000
        /*0034*/ 	.byte	0x00, 0xf5, 0x21, 0x00


	//----- nvinfo : EIATTR_SPARSE_MMA_MASK
	.align		4
.L_79:
        /*0038*/ 	.byte	0x03, 0x50
        /*003a*/ 	.short	0x0000


	//----- nvinfo : EIATTR_MAXREG_COUNT
	.align		4
        /*003c*/ 	.byte	0x03, 0x1b
        /*003e*/ 	.short	0x00ff


	//----- nvinfo : EIATTR_NUM_BARRIERS
	.align		4
        /*0040*/ 	.byte	0x02, 0x4c
        /*0042*/ 	.byte	0x01
	.zero		1


	//----- nvinfo : EIATTR_MERCURY_ISA_VERSION
	.align		4
        /*0044*/ 	.byte	0x03, 0x5f
        /*0046*/ 	.short	0x0101


	//----- nvinfo : EIATTR_VRC_CTA_INIT_COUNT
	.align		4
        /*0048*/ 	.byte	0x02, 0x4a
	.zero		1
	.zero		1


	//----- nvinfo : EIATTR_EXIT_INSTR_OFFSETS
	.align		4
        /*004c*/ 	.byte	0x04, 0x1c
        /*004e*/ 	.short	(.L_81 - .L_80)


	//   ....[0]....
.L_80:
        /*0050*/ 	.word	0x000000a0


	//   ....[1]....
        /*0054*/ 	.word	0x000001f0


	//   ....[2]....
        /*0058*/ 	.word	0x00000240


	//----- nvinfo : EIATTR_CRS_STACK_SIZE
	.align		4
.L_81:
        /*005c*/ 	.byte	0x04, 0x1e
        /*005e*/ 	.short	(.L_83 - .L_82)
.L_82:
        /*0060*/ 	.word	0x00000000


	//----- nvinfo : EIATTR_CBANK_PARAM_SIZE
	.align		4
.L_83:
        /*0064*/ 	.byte	0x03, 0x19
        /*0066*/ 	.short	0x0014


	//----- nvinfo : EIATTR_PARAM_CBANK
	.align		4
        /*0068*/ 	.byte	0x04, 0x0a
        /*006a*/ 	.short	(.L_85 - .L_84)
	.align		4
.L_84:
        /*006c*/ 	.word	index@(.nv.constant0._Z7rdce_ilPiS_j)
        /*0070*/ 	.short	0x0380
        /*0072*/ 	.short	0x0014


	//----- nvinfo : EIATTR_SW_WAR
	.align		4
.L_85:
        /*0074*/ 	.byte	0x04, 0x36
        /*0076*/ 	.short	(.L_87 - .L_86)
.L_86:
        /*0078*/ 	.word	0x00000008
.L_87:


//--------------------- .nv.callgraph             --------------------------
	.section	.nv.callgraph,"",@"SHT_CUDA_CALLGRAPH"
	.align	4
	.sectionentsize	8
	.align		4
        /*0000*/ 	.word	0x00000000
	.align		4
        /*0004*/ 	.word	0xffffffff
	.align		4
        /*0008*/ 	.word	0x00000000
	.align		4
        /*000c*/ 	.word	0xfffffffe
	.align		4
        /*0010*/ 	.word	0x00000000
	.align		4
        /*0014*/ 	.word	0xfffffffd
	.align		4
        /*0018*/ 	.word	0x00000000
	.align		4
        /*001c*/ 	.word	0xfffffffc


//--------------------- .text._Z12rdce_ur_wp_8PiS_j --------------------------
	.section	.text._Z12rdce_ur_wp_8PiS_j,"ax",@progbits
	.align	128
        .global         _Z12rdce_ur_wp_8PiS_j
        .type           _Z12rdce_ur_wp_8PiS_j,@function
        .size           _Z12rdce_ur_wp_8PiS_j,(.L_x_22 - _Z12rdce_ur_wp_8PiS_j)
        .other          _Z12rdce_ur_wp_8PiS_j,@"STO_CUDA_ENTRY STV_DEFAULT"
_Z12rdce_ur_wp_8PiS_j:
.text._Z12rdce_ur_wp_8PiS_j:
[----:B------:R-:W-:Y:S01]  /*0000*/  LDC R1, c[0x0][0x37c] ;  /* 0x0000df00ff017b82 */ /* 0x000fe20000000800 */
[----:B------:R-:W0:Y:S07]  /*0010*/  S2R R15, SR_CTAID.X ;  /* 0x00000000000f7919 */ /* 0x000e2e0000002500 */
[----:B------:R-:W0:Y:S01]  /*0020*/  LDC R14, c[0x0][0x360] ;  /* 0x0000d800ff0e7b82 */ /* 0x000e220000000800 */
[----:B------:R-:W1:Y:S01]  /*0030*/  LDCU UR4, c[0x0][0x390] ;  /* 0x00007200ff0477ac */ /* 0x000e620008000800 */
[----:B------:R-:W-:Y:S01]  /*0040*/  BSSY.RECONVERGENT B0, `(.L_x_0) ;  /* 0x0000026000007945 */ /* 0x000fe20003800200 */
[----:B------:R-:W2:Y:S05]  /*0050*/  S2R R0, SR_TID.X ;  /* 0x0000000000007919 */ /* 0x000eaa0000002100 */
[----:B------:R-:W3:Y:S01]  /*0060*/  LDC.64 R2, c[0x0][0x380] ;  /* 0x0000e000ff027b82 */ /* 0x000ee20000000a00 */
[----:B0-----:R-:W-:-:S05]  /*0070*/  IMAD R17, R15, R14, RZ ;  /* 0x0000000e0f117224 */ /* 0x001fca00078e02ff */
[----:B------:R-:W-:-:S05]  /*0080*/  SHF.L.U32 R17, R17, 0x3, RZ ;  /* 0x0000000311117819 */ /* 0x000fca00000006ff */
[----:B--2---:R-:W-:-:S04]  /*0090*/  IMAD.IADD R5, R17, 0x1, R0 ;  /* 0x0000000111057824 */ /* 0x004fc800078e0200 */
[----:B------:R-:W-:-:S05]  /*00a0*/  IMAD R19, R14, 0x7, R5 ;  /* 0x000000070e137824 */ /* 0x000fca00078e0205 */
[----:B-1----:R-:W-:Y:S01]  /*00b0*/  ISETP.GE.U32.AND P0, PT, R19, UR4, PT ;  /* 0x0000000413007c0c */ /* 0x002fe2000bf06070 */
[----:B------:R-:W0:-:S12]  /*00c0*/  LDCU.64 UR4, c[0x0][0x358] ;  /* 0x00006b00ff0477ac */ /* 0x000e180008000a00 */
[----:B---3--:R-:W-:Y:S05]  /*00d0*/  @P0 BRA `(.L_x_1) ;  /* 0x0000000000700947 */ /* 0x008fea0003800000 */
[----:B------:R-:W1:Y:S01]  /*00e0*/  LDC.64 R6, c[0x0][0x380] ;  /* 0x0000e000ff067b82 */ /* 0x000e620000000a00 */
[----:B------:R-:W-:-:S05]  /*00f0*/  IMAD R25, R14, -0x6, R19 ;  /* 0xfffffffa0e197824 */ /* 0x000fca00078e0213 */
[----:B------:R-:W-:-:S05]  /*0100*/  IADD3 R21, PT, PT, R14, R25, RZ ;  /* 0x000000190e157210 */ /* 0x000fca0007ffe0ff */
[----:B------:R-:W-:-:S05]  /*0110*/  IMAD.IADD R23, R14, 0x1, R21 ;  /* 0x000000010e177824 */ /* 0x000fca00078e0215 */
[----:B------:R-:W-:-:S05]  /*0120*/  IADD3 R9, PT, PT, R14, R23, RZ ;  /* 0x000000170e097210 */ /* 0x000fca0007ffe0ff */
[----:B------:R-:W-:Y:S02]  /*0130*/  IMAD.IADD R11, R14, 0x1, R9 ;  /* 0x000000010e0b7824 */ /* 0x000fe400078e0209 */
[----:B-1----:R-:W-:-:S03]  /*0140*/  IMAD.WIDE.U32 R20, R21, 0x4, R6 ;  /* 0x0000000415147825 */ /* 0x002fc600078e0006 */
[----:B------:R-:W-:Y:S01]  /*0150*/  IADD3 R13, PT, PT, R14, R11, RZ ;  /* 0x0000000b0e0d7210 */ /* 0x000fe20007ffe0ff */
[--C-:B------:R-:W-:Y:S02]  /*0160*/  IMAD.WIDE.U32 R24, R25, 0x4, R6.reuse ;  /* 0x0000000419187825 */ /* 0x100fe400078e0006 */
[----:B0-----:R-:W2:Y:S02]  /*0170*/  LDG.E R21, desc[UR4][R20.64] ;  /* 0x0000000414157981 */ /* 0x001ea4000c1e1900 */
[--C-:B------:R-:W-:Y:S02]  /*0180*/  IMAD.WIDE.U32 R4, R5, 0x4, R6.reuse ;  /* 0x0000000405047825 */ /* 0x100fe400078e0006 */
[----:B------:R-:W2:Y:S02]  /*0190*/  LDG.E R16, desc[UR4][R24.64] ;  /* 0x0000000418107981 */ /* 0x000ea4000c1e1900 */
[--C-:B------:R-:W-:Y:S02]  /*01a0*/  IMAD.WIDE.U32 R22, R23, 0x4, R6.reuse ;  /* 0x0000000417167825 */ /* 0x100fe400078e0006 */
[----:B------:R-:W2:Y:S02]  /*01b0*/  LDG.E R18, desc[UR4][R4.64] ;  /* 0x0000000404127981 */ /* 0x000ea4000c1e1900 */
[----:B------:R-:W-:-:S02]  /*01c0*/  IMAD.WIDE.U32 R8, R9, 0x4, R6 ;  /* 0x0000000409087825 */ /* 0x000fc400078e0006 */
[----:B------:R-:W3:Y:S02]  /*01d0*/  LDG.E R22, desc[UR4][R22.64] ;  /* 0x0000000416167981 */ /* 0x000ee4000c1e1900 */
[--C-:B------:R-:W-:Y:S02]  /*01e0*/  IMAD.WIDE.U32 R10, R11, 0x4, R6.reuse ;  /* 0x000000040b0a7825 */ /* 0x100fe400078e0006 */
[----:B------:R-:W3:Y:S02]  /*01f0*/  LDG.E R9, desc[UR4][R8.64] ;  /* 0x0000000408097981 */ /* 0x000ee4000c1e1900 */
[--C-:B------:R-:W-:Y:S02]  /*0200*/  IMAD.WIDE.U32 R12, R13, 0x4, R6.reuse ;  /* 0x000000040d0c7825 */ /* 0x100fe400078e0006 */
[----:B------:R-:W4:Y:S02]  /*0210*/  LDG.E R10, desc[UR4][R10.64] ;  /* 0x000000040a0a7981 */ /* 0x000f24000c1e1900 */
[----:B------:R-:W-:-:S02]  /*0220*/  IMAD.WIDE.U32 R6, R19, 0x4, R6 ;  /* 0x0000000413067825 */ /* 0x000fc400078e0006 */
[----:B------:R-:W4:Y:S04]  /*0230*/  LDG.E R13, desc[UR4][R12.64] ;  /* 0x000000040c0d7981 */ /* 0x000f28000c1e1900 */
[----:B------:R-:W5:Y:S01]  /*0240*/  LDG.E R6, desc[UR4][R6.64] ;  /* 0x0000000406067981 */ /* 0x000f62000c1e1900 */
[----:B--2---:R-:W-:-:S04]  /*0250*/  IADD3 R16, PT, PT, R21, R16, R18 ;  /* 0x0000001015107210 */ /* 0x004fc80007ffe012 */
[----:B---3--:R-:W-:-:S04]  /*0260*/  IADD3 R16, PT, PT, R9, R16, R22 ;  /* 0x0000001009107210 */ /* 0x008fc80007ffe016 */
[----:B----4-:R-:W-:-:S05]  /*0270*/  IADD3 R19, PT, PT, R13, R16, R10 ;  /* 0x000000100d137210 */ /* 0x010fca0007ffe00a */
[----:B-----5:R-:W-:-:S05]  /*0280*/  IMAD.IADD R19, R6, 0x1, R19 ;  /* 0x0000000106137824 */ /* 0x020fca00078e0213 */
[----:B------:R1:W-:Y:S02]  /*0290*/  STG.E desc[UR4][R4.64], R19 ;  /* 0x0000001304007986 */ /* 0x0003e4000c101904 */
.L_x_1:
[----:B0-----:R-:W-:Y:S05]  /*02a0*/  BSYNC.RECONVERGENT B0 ;  /* 0x0000000000007941 */ /* 0x001fea0003800200 */
.L_x_0:
[----:B------:R-:W-:Y:S01]  /*02b0*/  BAR.SYNC.DEFER_BLOCKING 0x0 ;  /* 0x0000000000007b1d */ /* 0x000fe20000010000 */
[----:B------:R-:W-:Y:S02]  /*02c0*/  ISETP.GE.U32.AND P0, PT, R14, 0x42, PT ;  /* 0x000000420e00780c */ /* 0x000fe40003f06070 */
[----:B------:R-:W-:-:S04]  /*02d0*/  LEA R2, P1, R17, R2, 0x2 ;  /* 0x0000000211027211 */ /* 0x000fc800078210ff */
[----:B------:R-:W-:-:S03]  /*02e0*/  LEA.HI.X R3, R17, R3, RZ, 0x2, P1 ;  /* 0x0000000311037211 */ /* 0x000fc600008f14ff */
[----:B-1----:R-:W-:-:S04]  /*02f0*/  IMAD.WIDE.U32 R4, R0, 0x4, R2 ;  /* 0x0000000400047825 */ /* 0x002fc800078e0002 */
[----:B------:R-:W-:Y:S05]  /*0300*/  @!P0 BRA `(.L_x_2) ;  /* 0x0000000000388947 */ /* 0x000fea0003800000 */
.L_x_5:
[----:B------:R-:W-:Y:S01]  /*0310*/  SHF.R.U32.HI R11, RZ, 0x1, R14 ;  /* 0x00000001ff0b7819 */ /* 0x000fe2000001160e */
[----:B------:R-:W-:Y:S03]  /*0320*/  BSSY.RECONVERGENT B0, `(.L_x_3) ;  /* 0x0000008000007945 */ /* 0x000fe60003800200 */
[----:B------:R-:W-:-:S13]  /*0330*/  ISETP.GE.U32.AND P0, PT, R0, R11, PT ;  /* 0x0000000b0000720c */ /* 0x000fda0003f06070 */
[----:B0-----:R-:W-:Y:S05]  /*0340*/  @P0 BRA `(.L_x_4) ;  /* 0x0000000000140947 */ /* 0x001fea0003800000 */
[----:B------:R-:W-:Y:S01]  /*0350*/  IMAD.WIDE.U32 R6, R11, 0x4, R4 ;  /* 0x000000040b067825 */ /* 0x000fe200078e0004 */
[----:B------:R-:W2:Y:S05]  /*0360*/  LDG.E R9, desc[UR4][R4.64] ;  /* 0x0000000404097981 */ /* 0x000eaa000c1e1900 */
[----:B------:R-:W2:Y:S02]  /*0370*/  LDG.E R6, desc[UR4][R6.64] ;  /* 0x0000000406067981 */ /* 0x000ea4000c1e1900 */
[----:B--2---:R-:W-:-:S05]  /*0380*/  IADD3 R9, PT, PT, R6, R9, RZ ;  /* 0x0000000906097210 */ /* 0x004fca0007ffe0ff */
[----:B------:R0:W-:Y:S02]  /*0390*/  STG.E desc[UR4][R4.64], R9 ;  /* 0x0000000904007986 */ /* 0x0001e4000c101904 */
.L_x_4:
[----:B------:R-:W-:Y:S05]  /*03a0*/  BSYNC.RECONVERGENT B0 ;  /* 0x0000000000007941 */ /* 0x000fea0003800200 */
.L_x_3:
[----:B------:R-:W-:Y:S01]  /*03b0*/  BAR.SYNC.DEFER_BLOCKING 0x0 ;  /* 0x0000000000007b1d */ /* 0x000fe20000010000 */
[----:B------:R-:W-:Y:S01]  /*03c0*/  ISETP.GT.U32.AND P0, PT, R14, 0x83, PT ;  /* 0x000000830e00780c */ /* 0x000fe20003f04070 */
[----:B------:R-:W-:-:S12]  /*03d0*/  IMAD.MOV.U32 R14, RZ, RZ, R11 ;  /* 0x000000ffff0e7224 */ /* 0x000fd800078e000b */
[----:B------:R-:W-:Y:S05]  /*03e0*/  @P0 BRA `(.L_x_5) ;  /* 0xfffffffc00c80947 */ /* 0x000fea000383ffff */
.L_x_2:
[----:B------:R-:W-:-:S13]  /*03f0*/  ISETP.GT.U32.AND P0, PT, R0, 0x1f, PT ;  /* 0x0000001f0000780c */ /* 0x000fda0003f04070 */
[----:B------:R-:W-:Y:S05]  /*0400*/  @P0 EXIT ;  /* 0x000000000000094d */ /* 0x000fea0003800000 */
[----:B------:R-:W2:Y:S04]  /*0410*/  LDG.E.STRONG.SYS R6, desc[UR4][R4.64+0x80] ;  /* 0x0000800404067981 */ /* 0x000ea8000c1f5900 */
[----:B------:R-:W2:Y:S02]  /*0420*/  LDG.E.STRONG.SYS R7, desc[UR4][R4.64] ;  /* 0x0000000404077981 */ /* 0x000ea4000c1f5900 */
[----:B--2---:R-:W-:-:S05]  /*0430*/  IADD3 R7, PT, PT, R6, R7, RZ ;  /* 0x0000000706077210 */ /* 0x004fca0007ffe0ff */
[----:B------:R1:W-:Y:S04]  /*0440*/  STG.E.STRONG.SYS desc[UR4][R4.64], R7 ;  /* 0x0000000704007986 */ /* 0x0003e8000c115904 */
[----:B------:R-:W2:Y:S04]  /*0450*/  LDG.E.STRONG.SYS R6, desc[UR4][R4.64+0x40] ;  /* 0x0000400404067981 */ /* 0x000ea8000c1f5900 */
[----:B0-----:R-:W2:Y:S02]  /*0460*/  LDG.E.STRONG.SYS R9, desc[UR4][R4.64] ;  /* 0x0000000404097981 */ /* 0x001ea4000c1f5900 */
[----:B--2---:R-:W-:-:S05]  /*0470*/  IMAD.IADD R9, R6, 0x1, R9 ;  /* 0x0000000106097824 */ /* 0x004fca00078e0209 */
[----:B------:R0:W-:Y:S04]  /*0480*/  STG.E.STRONG.SYS desc[UR4][R4.64], R9 ;  /* 0x0000000904007986 */ /* 0x0001e8000c115904 */
[----:B------:R-:W2:Y:S04]  /*0490*/  LDG.E.STRONG.SYS R6, desc[UR4][R4.64+0x20] ;  /* 0x0000200404067981 */ /* 0x000ea8000c1f5900 */
[----:B------:R-:W2:Y:S02]  /*04a0*/  LDG.E.STRONG.SYS R11, desc[UR4][R4.64] ;  /* 0x00000004040b7981 */ /* 0x000ea4000c1f5900 */
[----:B--2---:R-:W-:-:S05]  /*04b0*/  IADD3 R11, PT, PT, R6, R11, RZ ;  /* 0x0000000b060b7210 */ /* 0x004fca0007ffe0ff */
[----:B------:R2:W-:Y:S04]  /*04c0*/  STG.E.STRONG.SYS desc[UR4][R4.64], R11 ;  /* 0x0000000b04007986 */ /* 0x0005e8000c115904 */
[----:B------:R-:W3:Y:S04]  /*04d0*/  LDG.E.STRONG.SYS R6, desc[UR4][R4.64+0x10] ;  /* 0x0000100404067981 */ /* 0x000ee8000c1f5900 */
[----:B------:R-:W3:Y:S02]  /*04e0*/  LDG.E.STRONG.SYS R13, desc[UR4][R4.64] ;  /* 0x00000004040d7981 */ /* 0x000ee4000c1f5900 */
[----:B---3--:R-:W-:-:S05]  /*04f0*/  IMAD.IADD R13, R6, 0x1, R13 ;  /* 0x00000001060d7824 */ /* 0x008fca00078e020d */
[----:B------:R2:W-:Y:S04]  /*0500*/  STG.E.STRONG.SYS desc[UR4][R4.64], R13 ;  /* 0x0000000d04007986 */ /* 0x0005e8000c115904 */
[----:B------:R-:W3:Y:S04]  /*0510*/  LDG.E.STRONG.SYS R6, desc[UR4][R4.64+0x8] ;  /* 0x0000080404067981 */ /* 0x000ee8000c1f5900 */
[----:B-1----:R-:W3:Y:S02]  /*0520*/  LDG.E.STRONG.SYS R7, desc[UR4][R4.64] ;  /* 0x0000000404077981 */ /* 0x002ee4000c1f5900 */
[----:B---3--:R-:W-:-:S05]  /*0530*/  IADD3 R7, PT, PT, R6, R7, RZ ;  /* 0x0000000706077210 */ /* 0x008fca0007ffe0ff */
[----:B------:R2:W-:Y:S04]  /*0540*/  STG.E.STRONG.SYS desc[UR4][R4.64], R7 ;  /* 0x0000000704007986 */ /* 0x0005e8000c115904 */
[----:B------:R-:W3:Y:S04]  /*0550*/  LDG.E.STRONG.SYS R6, desc[UR4][R4.64+0x4] ;  /* 0x0000040404067981 */ /* 0x000ee8000c1f5900 */
[----:B0-----:R-:W3:Y:S01]  /*0560*/  LDG.E.STRONG.SYS R9, desc[UR4][R4.64] ;  /* 0x0000000404097981 */ /* 0x001ee2000c1f5900 */
[----:B------:R-:W-:Y:S02]  /*0570*/  ISETP.NE.AND P0, PT, R0, RZ, PT ;  /* 0x000000ff0000720c */ /* 0x000fe40003f05270 */
[----:B---3--:R-:W-:-:S05]  /*0580*/  IADD3 R9, PT, PT, R6, R9, RZ ;  /* 0x0000000906097210 */ /* 0x008fca0007ffe0ff */
[----:B------:R2:W-:Y:S06]  /*0590*/  STG.E.STRONG.SYS desc[UR4][R4.64], R9 ;  /* 0x0000000904007986 */ /* 0x0005ec000c115904 */
[----:B------:R-:W-:Y:S05]  /*05a0*/  @P0 EXIT ;  /* 0x000000000000094d */ /* 0x000fea0003800000 */
[----:B------:R-:W3:Y:S01]  /*05b0*/  LDG.E R3, desc[UR4][R2.64] ;  /* 0x0000000402037981 */ /* 0x000ee2000c1e1900 */
[----:B--2---:R-:W0:Y:S02]  /*05c0*/  LDC.64 R4, c[0x0][0x388] ;  /* 0x0000e200ff047b82 */ /* 0x004e240000000a00 */
[----:B0-----:R-:W-:-:S05]  /*05d0*/  IMAD.WIDE.U32 R4, R15, 0x4, R4 ;  /* 0x000000040f047825 */ /* 0x001fca00078e0004 */
[----:B---3--:R-:W-:Y:S01]  /*05e0*/  STG.E desc[UR4][R4.64], R3 ;  /* 0x0000000304007986 */ /* 0x008fe2000c101904 */
[----:B------:R-:W-:Y:S05]  /*05f0*/  EXIT ;  /* 0x000000000000794d */ /* 0x000fea0003800000 */
.L_x_6:
[----:B------:R-:W-:-:S00]  /*0600*/  BRA `(.L_x_6) ;  /* 0xfffffffc00fc7947 */ /* 0x000fc0000383ffff */
[----:B------:R-:W-:-:S00]  /*0610*/  NOP ;  /* 0x0000000000007918 */ /* 0x000fc00000000000 */
        /* <DEDUP_REMOVED lines=14> */
.L_x_22:


//--------------------- .text._Z9rdce_ur_4PiS_j   --------------------------
	.section	.text._Z9rdce_ur_4PiS_j,"ax",@progbits
	.align	128
        .global         _Z9rdce_ur_4PiS_j
        .type           _Z9rdce_ur_4PiS_j,@function
        .size           _Z9rdce_ur_4PiS_j,(.L_x_23 - _Z9rdce_ur_4PiS_j)
        .other          _Z9rdce_ur_4PiS_j,@"STO_CUDA_ENTRY STV_DEFAULT"
_Z9rdce_ur_4PiS_j:
.text._Z9rdce_ur_4PiS_j:
[----:B------:R-:W-:Y:S01]  /*0000*/  LDC R1, c[0x0][0x37c] ;  /* 0x0000df00ff017b82 */ /* 0x000fe20000000800 */
[----:B------:R-:W0:Y:S07]  /*0010*/  S2R R0, SR_CTAID.X ;  /* 0x0000000000007919 */ /* 0x000e2e0000002500 */
[----:B------:R-:W0:Y:S01]  /*0020*/  LDC R3, c[0x0][0x360] ;  /* 0x0000d800ff037b82 */ /* 0x000e220000000800 */
[----:B------:R-:W1:Y:S01]  /*0030*/  LDCU UR4, c[0x0][0x390] ;  /* 0x00007200ff0477ac */ /* 0x000e620008000800 */
[----:B------:R-:W2:Y:S06]  /*0040*/  S2R R2, SR_TID.X ;  /* 0x0000000000027919 */ /* 0x000eac0000002100 */
[----:B------:R-:W3:Y:S01]  /*0050*/  LDC.64 R16, c[0x0][0x380] ;  /* 0x0000e000ff107b82 */ /* 0x000ee20000000a00 */
[----:B0-----:R-:W-:-:S05]  /*0060*/  IMAD R4, R0, R3, RZ ;  /* 0x0000000300047224 */ /* 0x001fca00078e02ff */
[----:B------:R-:W-:-:S04]  /*0070*/  SHF.L.U32 R13, R4, 0x2, RZ ;  /* 0x00000002040d7819 */ /* 0x000fc800000006ff */
[----:B--2---:R-:W-:-:S05]  /*0080*/  IADD3 R4, PT, PT, R13, R2, RZ ;  /* 0x000000020d047210 */ /* 0x004fca0007ffe0ff */
[----:B------:R-:W-:-:S05]  /*0090*/  IMAD R12, R3, 0x3, R4 ;  /* 0x00000003030c7824 */ /* 0x000fca00078e0204 */
[----:B-1----:R-:W-:Y:S01]  /*00a0*/  ISETP.GE.U32.AND P0, PT, R12, UR4, PT ;  /* 0x000000040c007c0c */ /* 0x002fe2000bf06070 */
[----:B------:R-:W0:-:S12]  /*00b0*/  LDCU.64 UR4, c[0x0][0x358] ;  /* 0x00006b00ff0477ac */ /* 0x000e180008000a00 */
[----:B------:R-:W1:Y:S01]  /*00c0*/  @!P0 LDC.64 R10, c[0x0][0x380] ;  /* 0x0000e000ff0a8b82 */ /* 0x000e620000000a00 */
[----:B------:R-:W-:-:S05]  /*00d0*/  @!P0 IMAD R6, R3, -0x2, R12 ;  /* 0xfffffffe03068824 */ /* 0x000fca00078e020c */
[----:B------:R-:W-:Y:S01]  /*00e0*/  @!P0 IADD3 R9, PT, PT, R3, R6, RZ ;  /* 0x0000000603098210 */ /* 0x000fe20007ffe0ff */
[----:B-1----:R-:W-:-:S04]  /*00f0*/  @!P0 IMAD.WIDE.U32 R6, R6, 0x4, R10 ;  /* 0x0000000406068825 */ /* 0x002fc800078e000a */
[--C-:B------:R-:W-:Y:S02]  /*0100*/  @!P0 IMAD.WIDE.U32 R8, R9, 0x4, R10.reuse ;  /* 0x0000000409088825 */ /* 0x100fe400078e000a */
[----:B0-----:R-:W2:Y:S02]  /*0110*/  @!P0 LDG.E R7, desc[UR4][R6.64] ;  /* 0x0000000406078981 */ /* 0x001ea4000c1e1900 */
[--C-:B------:R-:W-:Y:S02]  /*0120*/  @!P0 IMAD.WIDE.U32 R4, R4, 0x4, R10.reuse ;  /* 0x0000000404048825 */ /* 0x100fe400078e000a */
[----:B------:R-:W2:Y:S02]  /*0130*/  @!P0 LDG.E R8, desc[UR4][R8.64] ;  /* 0x0000000408088981 */ /* 0x000ea4000c1e1900 */
[----:B------:R-:W-:Y:S02]  /*0140*/  @!P0 IMAD.WIDE.U32 R10, R12, 0x4, R10 ;  /* 0x000000040c0a8825 */ /* 0x000fe400078e000a */
[----:B------:R-:W2:Y:S04]  /*0150*/  @!P0 LDG.E R12, desc[UR4][R4.64] ;  /* 0x00000004040c8981 */ /* 0x000ea8000c1e1900 */
[----:B------:R-:W4:Y:S01]  /*0160*/  @!P0 LDG.E R10, desc[UR4][R10.64] ;  /* 0x000000040a0a8981 */ /* 0x000f22000c1e1900 */
[----:B--2---:R-:W-:-:S05]  /*0170*/  @!P0 IADD3 R15, PT, PT, R8, R7, R12 ;  /* 0x00000007080f8210 */ /* 0x004fca0007ffe00c */
[----:B----4-:R-:W-:-:S05]  /*0180*/  @!P0 IMAD.IADD R15, R10, 0x1, R15 ;  /* 0x000000010a0f8824 */ /* 0x010fca00078e020f */
[----:B------:R0:W-:Y:S01]  /*0190*/  @!P0 STG.E desc[UR4][R4.64], R15 ;  /* 0x0000000f04008986 */ /* 0x0001e2000c101904 */
[----:B------:R-:W-:Y:S01]  /*01a0*/  BAR.SYNC.DEFER_BLOCKING 0x0 ;  /* 0x0000000000007b1d */ /* 0x000fe20000010000 */
[----:B------:R-:W-:Y:S02]  /*01b0*/  ISETP.GE.U32.AND P0, PT, R3, 0x2, PT ;  /* 0x000000020300780c */ /* 0x000fe40003f06070 */
[----:B---3--:R-:W-:-:S04]  /*01c0*/  LEA R12, P1, R13, R16, 0x2 ;  /* 0x000000100d0c7211 */ /* 0x008fc800078210ff */
[----:B------:R-:W-:-:S07]  /*01d0*/  LEA.HI.X R13, R13, R17, RZ, 0x2, P1 ;  /* 0x000000110d0d7211 */ /* 0x000fce00008f14ff */
[----:B0-----:R-:W-:Y:S05]  /*01e0*/  @!P0 BRA `(.L_x_7) ;  /* 0x00000000003c8947 */ /* 0x001fea0003800000 */
[----:B------:R-:W-:-:S07]  /*01f0*/  IMAD.WIDE.U32 R4, R2, 0x4, R12 ;  /* 0x0000000402047825 */ /* 0x000fce00078e000c */
.L_x_10:
        /* <DEDUP_REMOVED lines=9> */
.L_x_9:
[----:B------:R-:W-:Y:S05]  /*0290*/  BSYNC.RECONVERGENT B0 ;  /* 0x0000000000007941 */ /* 0x000fea0003800200 */
.L_x_8:
[----:B------:R-:W-:Y:S01]  /*02a0*/  BAR.SYNC.DEFER_BLOCKING 0x0 ;  /* 0x0000000000007b1d */ /* 0x000fe20000010000 */
[----:B------:R-:W-:Y:S01]  /*02b0*/  ISETP.GT.U32.AND P0, PT, R3, 0x3, PT ;  /* 0x000000030300780c */ /* 0x000fe20003f04070 */
[----:B------:R-:W-:-:S12]  /*02c0*/  IMAD.MOV.U32 R3, RZ, RZ, R11 ;  /* 0x000000ffff037224 */ /* 0x000fd800078e000b */
[----:B------:R-:W-:Y:S05]  /*02d0*/  @P0 BRA `(.L_x_10) ;  /* 0xfffffffc00c80947 */ /* 0x000fea000383ffff */
.L_x_7:
[----:B------:R-:W-:-:S13]  /*02e0*/  ISETP.NE.AND P0, PT, R2, RZ, PT ;  /* 0x000000ff0200720c */ /* 0x000fda0003f05270 */
[----:B------:R-:W-:Y:S05]  /*02f0*/  @P0 EXIT ;  /* 0x000000000000094d */ /* 0x000fea0003800000 */
[----:B------:R-:W2:Y:S01]  /*0300*/  LDG.E R13, desc[UR4][R12.64] ;  /* 0x000000040c0d7981 */ /* 0x000ea2000c1e1900 */
[----:B------:R-:W1:Y:S02]  /*0310*/  LDC.64 R2, c[0x0][0x388] ;  /* 0x0000e200ff027b82 */ /* 0x000e640000000a00 */
[----:B-1----:R-:W-:-:S05]  /*0320*/  IMAD.WIDE.U32 R2, R0, 0x4, R2 ;  /* 0x0000000400027825 */ /* 0x002fca00078e0002 */
[----:B--2---:R-:W-:Y:S01]  /*0330*/  STG.E desc[UR4][R2.64], R13 ;  /* 0x0000000d02007986 */ /* 0x004fe2000c101904 */
[----:B------:R-:W-:Y:S05]  /*0340*/  EXIT ;  /* 0x000000000000794d */ /* 0x000fea0003800000 */
.L_x_11:
        /* <DEDUP_REMOVED lines=11> */
.L_x_23:


//--------------------- .text._Z9rdce_ur_2PiS_j   --------------------------
	.section	.text._Z9rdce_ur_2PiS_j,"ax",@progbits
	.align	128
        .global         _Z9rdce_ur_2PiS_j
        .type           _Z9rdce_ur_2PiS_j,@function
        .size           _Z9rdce_ur_2PiS_j,(.L_x_24 - _Z9rdce_ur_2PiS_j)
        .other          _Z9rdce_ur_2PiS_j,@"STO_CUDA_ENTRY STV_DEFAULT"
_Z9rdce_ur_2PiS_j:
.text._Z9rdce_ur_2PiS_j:
[----:B------:R-:W-:Y:S01]  /*0000*/  LDC R1, c[0x0][0x37c] ;  /* 0x0000df00ff017b82 */ /* 0x000fe20000000800 */
[----:B------:R-:W0:Y:S01]  /*0010*/  S2R R0, SR_CTAID.X ;  /* 0x0000000000007919 */ /* 0x000e220000002500 */
[----:B------:R-:W0:Y:S06]  /*0020*/  LDCU UR6, c[0x0][0x360] ;  /* 0x00006c00ff0677ac */ /* 0x000e2c0008000800 */
[----:B------:R-:W1:Y:S01]  /*0030*/  LDC.64 R12, c[0x0][0x380] ;  /* 0x0000e000ff0c7b82 */ /* 0x000e620000000a00 */
[----:B------:R-:W2:Y:S01]  /*0040*/  S2R R10, SR_TID.X ;  /* 0x00000000000a7919 */ /* 0x000ea20000002100 */
[----:B------:R-:W3:Y:S01]  /*0050*/  LDCU UR4, c[0x0][0x390] ;  /* 0x00007200ff0477ac */ /* 0x000ee20008000800 */
[----:B0-----:R-:W-:-:S04]  /*0060*/  IMAD R2, R0, UR6, RZ ;  /* 0x0000000600027c24 */ /* 0x001fc8000f8e02ff */
[----:B------:R-:W-:-:S05]  /*0070*/  IMAD.SHL.U32 R7, R2, 0x2, RZ ;  /* 0x0000000202077824 */ /* 0x000fca00078e00ff */
[----:B--2---:R-:W-:-:S05]  /*0080*/  IADD3 R9, PT, PT, R7, R10, RZ ;  /* 0x0000000a07097210 */ /* 0x004fca0007ffe0ff */
[----:B------:R-:W-:-:S05]  /*0090*/  VIADD R3, R9, UR6 ;  /* 0x0000000609037c36 */ /* 0x000fca0008000000 */
[----:B---3--:R-:W-:Y:S01]  /*00a0*/  ISETP.GE.U32.AND P0, PT, R3, UR4, PT ;  /* 0x0000000403007c0c */ /* 0x008fe2000bf06070 */
[----:B------:R-:W0:-:S12]  /*00b0*/  LDCU.64 UR4, c[0x0][0x358] ;  /* 0x00006b00ff0477ac */ /* 0x000e180008000a00 */
[----:B------:R-:W2:Y:S02]  /*00c0*/  @!P0 LDC.64 R4, c[0x0][0x380] ;  /* 0x0000e000ff048b82 */ /* 0x000ea40000000a00 */
[----:B--2---:R-:W-:-:S04]  /*00d0*/  @!P0 IMAD.WIDE.U32 R2, R3, 0x4, R4 ;  /* 0x0000000403028825 */ /* 0x004fc800078e0004 */
[----:B------:R-:W-:Y:S02]  /*00e0*/  @!P0 IMAD.WIDE.U32 R4, R9, 0x4, R4 ;  /* 0x0000000409048825 */ /* 0x000fe400078e0004 */
[----:B0-----:R-:W2:Y:S04]  /*00f0*/  @!P0 LDG.E R2, desc[UR4][R2.64] ;  /* 0x0000000402028981 */ /* 0x001ea8000c1e1900 */
[----:B------:R-:W2:Y:S01]  /*0100*/  @!P0 LDG.E R9, desc[UR4][R4.64] ;  /* 0x0000000404098981 */ /* 0x000ea2000c1e1900 */
[----:B------:R-:W-:Y:S01]  /*0110*/  IMAD.U32 R8, RZ, RZ, UR6 ;  /* 0x00000006ff087e24 */ /* 0x000fe2000f8e00ff */
[----:B-1----:R-:W-:-:S04]  /*0120*/  LEA R6, P1, R7, R12, 0x2 ;  /* 0x0000000c07067211 */ /* 0x002fc800078210ff */
[----:B------:R-:W-:Y:S02]  /*0130*/  LEA.HI.X R7, R7, R13, RZ, 0x2, P1 ;  /* 0x0000000d07077211 */ /* 0x000fe400008f14ff */
[----:B--2---:R-:W-:-:S05]  /*0140*/  @!P0 IADD3 R9, PT, PT, R2, R9, RZ ;  /* 0x0000000902098210 */ /* 0x004fca0007ffe0ff */
[----:B------:R0:W-:Y:S01]  /*0150*/  @!P0 STG.E desc[UR4][R4.64], R9 ;  /* 0x0000000904008986 */ /* 0x0001e2000c101904 */
[----:B------:R-:W-:Y:S01]  /*0160*/  BAR.SYNC.DEFER_BLOCKING 0x0 ;  /* 0x0000000000007b1d */ /* 0x000fe20000010000 */
[----:B------:R-:W-:-:S13]  /*0170*/  ISETP.GE.U32.AND P0, PT, R8, 0x2, PT ;  /* 0x000000020800780c */ /* 0x000fda0003f06070 */
[----:B0-----:R-:W-:Y:S05]  /*0180*/  @!P0 BRA `(.L_x_12) ;  /* 0x00000000003c8947 */ /* 0x001fea0003800000 */
[----:B------:R-:W-:-:S07]  /*0190*/  IMAD.WIDE.U32 R2, R10, 0x4, R6 ;  /* 0x000000040a027825 */ /* 0x000fce00078e0006 */
.L_x_15:
        /* <DEDUP_REMOVED lines=9> */
.L_x_14:
[----:B------:R-:W-:Y:S05]  /*0230*/  BSYNC.RECONVERGENT B0 ;  /* 0x0000000000007941 */ /* 0x000fea0003800200 */
.L_x_13:
[----:B------:R-:W-:Y:S01]  /*0240*/  BAR.SYNC.DEFER_BLOCKING 0x0 ;  /* 0x0000000000007b1d */ /* 0x000fe20000010000 */
[----:B------:R-:W-:Y:S01]  /*0250*/  ISETP.GT.U32.AND P0, PT, R8, 0x3, PT ;  /* 0x000000030800780c */ /* 0x000fe20003f04070 */
[----:B------:R-:W-:-:S12]  /*0260*/  IMAD.MOV.U32 R8, RZ, RZ, R11 ;  /* 0x000000ffff087224 */ /* 0x000fd800078e000b */
[----:B------:R-:W-:Y:S05]  /*0270*/  @P0 BRA `(.L_x_15) ;  /* 0xfffffffc00c80947 */ /* 0x000fea000383ffff */
.L_x_12:
[----:B------:R-:W-:-:S13]  /*0280*/  ISETP.NE.AND P0, PT, R10, RZ, PT ;  /* 0x000000ff0a00720c */ /* 0x000fda0003f05270 */
[----:B------:R-:W-:Y:S05]  /*0290*/  @P0 EXIT ;  /* 0x000000000000094d */ /* 0x000fea0003800000 */
[----:B------:R-:W2:Y:S01]  /*02a0*/  LDG.E R7, desc[UR4][R6.64] ;  /* 0x0000000406077981 */ /* 0x000ea2000c1e1900 */
[----:B0-----:R-:W0:Y:S02]  /*02b0*/  LDC.64 R2, c[0x0][0x388] ;  /* 0x0000e200ff027b82 */ /* 0x001e240000000a00 */
[----:B0-----:R-:W-:-:S05]  /*02c0*/  IMAD.WIDE.U32 R2, R0, 0x4, R2 ;  /* 0x0000000400027825 */ /* 0x001fca00078e0002 */
[----:B--2---:R-:W-:Y:S01]  /*02d0*/  STG.E desc[UR4][R2.64], R7 ;  /* 0x0000000702007986 */ /* 0x004fe2000c101904 */
[----:B------:R-:W-:Y:S05]  /*02e0*/  EXIT ;  /* 0x000000000000794d */ /* 0x000fea0003800000 */
.L_x_16:
        /* <DEDUP_REMOVED lines=9> */
.L_x_24:


//--------------------- .text._Z7rdce_ilPiS_j     --------------------------
	.section	.text._Z7rdce_ilPiS_j,"ax",@progbits
	.align	128
        .global         _Z7rdce_ilPiS_j
        .type           _Z7rdce_ilPiS_j,@function
        .size           _Z7rdce_ilPiS_j,(.L_x_25 - _Z7rdce_ilPiS_j)
        .other          _Z7rdce_ilPiS_j,@"STO_CUDA_ENTRY STV_DEFAULT"
_Z7rdce_ilPiS_j:
.text._Z7rdce_ilPiS_j:
[----:B------:R-:W-:Y:S01]  /*0000*/  LDC R1, c[0x0][0x37c] ;  /* 0x0000df00ff017b82 */ /* 0x000fe20000000800 */
[----:B------:R-:W0:Y:S01]  /*0010*/  S2R R11, SR_CTAID.X ;  /* 0x00000000000b7919 */ /* 0x000e220000002500 */
[----:B------:R-:W0:Y:S06]  /*0020*/  LDCU UR4, c[0x0][0x360] ;  /* 0x00006c00ff0477ac */ /* 0x000e2c0008000800 */
[----:B------:R-:W1:Y:S01]  /*0030*/  LDC.64 R2, c[0x0][0x380] ;  /* 0x0000e000ff027b82 */ /* 0x000e620000000a00 */
[----:B------:R-:W2:Y:S01]  /*0040*/  S2R R8, SR_TID.X ;  /* 0x0000000000087919 */ /* 0x000ea20000002100 */
[----:B------:R-:W3:Y:S01]  /*0050*/  LDCU UR5, c[0x0][0x390] ;  /* 0x00007200ff0577ac */ /* 0x000ee20008000800 */
[----:B0-----:R-:W-:-:S04]  /*0060*/  IMAD R5, R11, UR4, RZ ;  /* 0x000000040b057c24 */ /* 0x001fc8000f8e02ff */
[----:B--2---:R-:W-:-:S05]  /*0070*/  IMAD.IADD R0, R5, 0x1, R8 ;  /* 0x0000000105007824 */ /* 0x004fca00078e0208 */
[----:B---3--:R-:W-:Y:S01]  /*0080*/  ISETP.GE.U32.AND P0, PT, R0, UR5, PT ;  /* 0x0000000500007c0c */ /* 0x008fe2000bf06070 */
[----:B------:R-:W-:-:S12]  /*0090*/  IMAD.U32 R0, RZ, RZ, UR4 ;  /* 0x00000004ff007e24 */ /* 0x000fd8000f8e00ff */
[----:B-1----:R-:W-:Y:S05]  /*00a0*/  @P0 EXIT ;  /* 0x000000000000094d */ /* 0x002fea0003800000 */
[----:B------:R-:W-:Y:S01]  /*00b0*/  ISETP.GE.U32.AND P0, PT, R0, 0x2, PT ;  /* 0x000000020000780c */ /* 0x000fe20003f06070 */
[----:B------:R-:W0:Y:S01]  /*00c0*/  LDCU.64 UR4, c[0x0][0x358] ;  /* 0x00006b00ff0477ac */ /* 0x000e220008000a00 */
[----:B------:R-:W-:-:S11]  /*00d0*/  IMAD.WIDE.U32 R2, R5, 0x4, R2 ;  /* 0x0000000405027825 */ /* 0x000fd600078e0002 */
[----:B------:R-:W-:Y:S05]  /*00e0*/  @!P0 BRA `(.L_x_17) ;  /* 0x00000000003c8947 */ /* 0x000fea0003800000 */
[----:B------:R-:W-:-:S07]  /*00f0*/  IMAD.WIDE.U32 R4, R8, 0x4, R2 ;  /* 0x0000000408047825 */ /* 0x000fce00078e0002 */
.L_x_20:
[----:B------:R-:W-:Y:S01]  /*0100*/  SHF.R.U32.HI R13, RZ, 0x1, R0 ;  /* 0x00000001ff0d7819 */ /* 0x000fe20000011600 */
[----:B------:R-:W-:Y:S03]  /*0110*/  BSSY.RECONVERGENT B0, `(.L_x_18) ;  /* 0x0000008000007945 */ /* 0x000fe60003800200 */
[----:B------:R-:W-:-:S13]  /*0120*/  ISETP.GE.U32.AND P0, PT, R8, R13, PT ;  /* 0x0000000d0800720c */ /* 0x000fda0003f06070 */
[----:B-1----:R-:W-:Y:S05]  /*0130*/  @P0 BRA `(.L_x_19) ;  /* 0x0000000000140947 */ /* 0x002fea0003800000 */
[----:B------:R-:W-:Y:S01]  /*0140*/  IMAD.WIDE.U32 R6, R13, 0x4, R4 ;  /* 0x000000040d067825 */ /* 0x000fe200078e0004 */
[----:B0-----:R-:W2:Y:S05]  /*0150*/  LDG.E R9, desc[UR4][R4.64] ;  /* 0x0000000404097981 */ /* 0x001eaa000c1e1900 */
[----:B------:R-:W2:Y:S02]  /*0160*/  LDG.E R6, desc[UR4][R6.64] ;  /* 0x0000000406067981 */ /* 0x000ea4000c1e1900 */
[----:B--2---:R-:W-:-:S05]  /*0170*/  IADD3 R9, PT, PT, R6, R9, RZ ;  /* 0x0000000906097210 */ /* 0x004fca0007ffe0ff */
[----:B------:R1:W-:Y:S02]  /*0180*/  STG.E desc[UR4][R4.64], R9 ;  /* 0x0000000904007986 */ /* 0x0003e4000c101904 */
.L_x_19:
[----:B0-----:R-:W-:Y:S05]  /*0190*/  BSYNC.RECONVERGENT B0 ;  /* 0x0000000000007941 */ /* 0x001fea0003800200 */
.L_x_18:
[----:B------:R-:W-:Y:S01]  /*01a0*/  BAR.SYNC.DEFER_BLOCKING 0x0 ;  /* 0x0000000000007b1d */ /* 0x000fe20000010000 */
[----:B------:R-:W-:Y:S02]  /*01b0*/  ISETP.GT.U32.AND P0, PT, R0, 0x3, PT ;  /* 0x000000030000780c */ /* 0x000fe40003f04070 */
[----:B------:R-:W-:-:S11]  /*01c0*/  MOV R0, R13 ;  /* 0x0000000d00007202 */ /* 0x000fd60000000f00 */
[----:B------:R-:W-:Y:S05]  /*01d0*/  @P0 BRA `(.L_x_20) ;  /* 0xfffffffc00c80947 */ /* 0x000fea000383ffff */
.L_x_17:
[----:B------:R-:W-:-:S13]  /*01e0*/  ISETP.NE.AND P0, PT, R8, RZ, PT ;  /* 0x000000ff0800720c */ /* 0x000fda0003f05270 */
[----:B0-----:R-:W-:Y:S05]  /*01f0*/  @P0 EXIT ;  /* 0x000000000000094d */ /* 0x001fea0003800000 */
[----:B------:R-:W2:Y:S01]  /*0200*/  LDG.E R3, desc[UR4][R2.64] ;  /* 0x0000000402037981 */ /* 0x000ea2000c1e1900 */
[----:B-1----:R-:W0:Y:S02]  /*0210*/  LDC.64 R4, c[0x0][0x388] ;  /* 0x0000e200ff047b82 */ /* 0x002e240000000a00 */
[----:B0-----:R-:W-:-:S05]  /*0220*/  IMAD.WIDE.U32 R4, R11, 0x4, R4 ;  /* 0x000000040b047825 */ /* 0x001fca00078e0004 */
[----:B--2---:R-:W-:Y:S01]  /*0230*/  STG.E desc[UR4][R4.64], R3 ;  /* 0x0000000304007986 */ /* 0x004fe2000c101904 */
[----:B------:R-:W-:Y:S05]  /*0240*/  EXIT ;  /* 0x000000000000794d */ /* 0x000fea0003800000 */
.L_x_21:
        /* <DEDUP_REMOVED lines=11> */
.L_x_25:


//--------------------- .nv.shared.reserved.0     --------------------------
	.section	.nv.shared.reserved.0,"aw",@nobits
	.weak		__nv_reservedSMEM_offset_0_alias
	.size		__nv_reservedSMEM_offset_0_alias, 0, 64
	.other		__nv_reservedSMEM_offset_0_alias,@"STO_CUDA_RESERVED_SHARED STV_DEFAULT"
__nv_reservedSMEM_offset_0_alias:
	.zero		0
	.zero		64


//--------------------- .nv.constant0._Z12rdce_ur_wp_8PiS_j --------------------------
	.section	.nv.constant0._Z12rdce_ur_wp_8PiS_j,"a",@progbits
	.sectionflags	@""
	.align	4
.nv.constant0._Z12rdce_ur_wp_8PiS_j:
	.zero		916


//--------------------- .nv.constant0._Z9rdce_ur_4PiS_j --------------------------
	.section	.nv.constant0._Z9rdce_ur_4PiS_j,"a",@progbits
	.sectionflags	@""
	.align	4
.nv.constant0._Z9rdce_ur_4PiS_j:
	.zero		916


//--------------------- .nv.constant0._Z9rdce_ur_2PiS_j --------------------------
	.section	.nv.constant0._Z9rdce_ur_2PiS_j,"a",@progbits
	.sectionflags	@""
	.align	4
.nv.constant0._Z9rdce_ur_2PiS_j:
	.zero		916


//--------------------- .nv.constant0._Z7rdce_ilPiS_j --------------------------
	.section	.nv.constant0._Z7rdce_ilPiS_j,"a",@progbits
	.sectionflags	@""
	.align	4
.nv.constant0._Z7rdce_ilPiS_j:
	.zero		916


//--------------------- SYMBOLS --------------------------

	.type		.nv.reservedSmem.offset0,@object
	.size		.nv.reservedSmem.offset0,0x4
